//
// Generated by NVIDIA NVVM Compiler
//
// Compiler Build ID: CL-36424714
// Cuda compilation tools, release 13.0, V13.0.88
// Based on NVVM 20.0.0
//

.version 9.0
.target sm_100
.address_size 64

	// .globl	_Z8Area_onePfS_S_S_

.visible .entry _Z8Area_onePfS_S_S_(
	.param .u64 .ptr .align 1 _Z8Area_onePfS_S_S__param_0,
	.param .u64 .ptr .align 1 _Z8Area_onePfS_S_S__param_1,
	.param .u64 .ptr .align 1 _Z8Area_onePfS_S_S__param_2,
	.param .u64 .ptr .align 1 _Z8Area_onePfS_S_S__param_3
)
{
	.reg .pred 	%p<3>;
	.reg .b32 	%r<6>;
	.reg .b32 	%f<21>;
	.reg .b64 	%rd<11>;

	ld.param.u64 	%rd3, [_Z8Area_onePfS_S_S__param_0];
	ld.param.u64 	%rd4, [_Z8Area_onePfS_S_S__param_1];
	ld.param.u64 	%rd5, [_Z8Area_onePfS_S_S__param_2];
	ld.param.u64 	%rd6, [_Z8Area_onePfS_S_S__param_3];
	cvta.to.global.u64 	%rd7, %rd6;
	cvta.to.global.u64 	%rd1, %rd5;
	cvta.to.global.u64 	%rd8, %rd3;
	cvta.to.global.u64 	%rd9, %rd4;
	mov.u32 	%r3, %tid.x;
	ld.global.f32 	%f8, [%rd9];
	mul.f32 	%f1, %f8, 0f3A800000;
	ld.global.f32 	%f9, [%rd8];
	cvt.rn.f32.u32 	%f10, %r3;
	mul.f32 	%f11, %f1, %f10;
	ld.global.f32 	%f12, [%rd1];
	fma.rn.f32 	%f2, %f11, %f12, %f9;
	fma.rn.f32 	%f13, %f1, %f12, %f2;
	mul.f32 	%f14, %f13, %f13;
	fma.rn.f32 	%f19, %f2, %f2, %f14;
	mul.wide.u32 	%rd10, %r3, 4;
	add.s64 	%rd2, %rd7, %rd10;
	st.global.f32 	[%rd2], %f19;
	setp.leu.f32 	%p1, %f1, 0f3F800000;
	@%p1 bra 	$L__BB0_3;
	mov.b32 	%r5, 1;
	mov.f32 	%f20, 0f3F800000;
$L__BB0_2:
	ld.global.f32 	%f16, [%rd1];
	fma.rn.f32 	%f17, %f20, %f16, %f2;
	mul.f32 	%f18, %f17, %f17;
	fma.rn.f32 	%f19, %f18, 0f40000000, %f19;
	st.global.f32 	[%rd2], %f19;
	add.s32 	%r5, %r5, 1;
	cvt.rn.f32.u32 	%f20, %r5;
	setp.gt.f32 	%p2, %f1, %f20;
	@%p2 bra 	$L__BB0_2;
$L__BB0_3:
	ret;

}
	// .globl	_Z9Area_fourPfS_S_S_
.visible .entry _Z9Area_fourPfS_S_S_(
	.param .u64 .ptr .align 1 _Z9Area_fourPfS_S_S__param_0,
	.param .u64 .ptr .align 1 _Z9Area_fourPfS_S_S__param_1,
	.param .u64 .ptr .align 1 _Z9Area_fourPfS_S_S__param_2,
	.param .u64 .ptr .align 1 _Z9Area_fourPfS_S_S__param_3
)
{
	.reg .pred 	%p<3>;
	.reg .b32 	%r<9>;
	.reg .b32 	%f<21>;
	.reg .b64 	%rd<11>;

	ld.param.u64 	%rd3, [_Z9Area_fourPfS_S_S__param_0];
	ld.param.u64 	%rd4, [_Z9Area_fourPfS_S_S__param_1];
	ld.param.u64 	%rd5, [_Z9Area_fourPfS_S_S__param_2];
	ld.param.u64 	%rd6, [_Z9Area_fourPfS_S_S__param_3];
	cvta.to.global.u64 	%rd7, %rd6;
	cvta.to.global.u64 	%rd1, %rd5;
	cvta.to.global.u64 	%rd8, %rd3;
	cvta.to.global.u64 	%rd9, %rd4;
	mov.u32 	%r3, %ctaid.x;
	mov.u32 	%r4, %ntid.x;
	mov.u32 	%r5, %tid.x;
	mad.lo.s32 	%r6, %r3, %r4, %r5;
	ld.global.f32 	%f8, [%rd9];
	mul.f32 	%f1, %f8, 0f39800000;
	ld.global.f32 	%f9, [%rd8];
	cvt.rn.f32.s32 	%f10, %r6;
	mul.f32 	%f11, %f1, %f10;
	ld.global.f32 	%f12, [%rd1];
	fma.rn.f32 	%f2, %f11, %f12, %f9;
	fma.rn.f32 	%f13, %f1, %f12, %f2;
	mul.f32 	%f14, %f13, %f13;
	fma.rn.f32 	%f19, %f2, %f2, %f14;
	mul.wide.s32 	%rd10, %r6, 4;
	add.s64 	%rd2, %rd7, %rd10;
	st.global.f32 	[%rd2], %f19;
	setp.leu.f32 	%p1, %f1, 0f3F800000;
	@%p1 bra 	$L__BB1_3;
	mov.b32 	%r8, 1;
	mov.f32 	%f20, 0f3F800000;
$L__BB1_2:
	ld.global.f32 	%f16, [%rd1];
	fma.rn.f32 	%f17, %f20, %f16, %f2;
	mul.f32 	%f18, %f17, %f17;
	fma.rn.f32 	%f19, %f18, 0f40000000, %f19;
	st.global.f32 	[%rd2], %f19;
	add.s32 	%r8, %r8, 1;
	cvt.rn.f32.u32 	%f20, %r8;
	setp.gt.f32 	%p2, %f1, %f20;
	@%p2 bra 	$L__BB1_2;
$L__BB1_3:
	ret;

}


// ===== COMPILED SASS (sm_100) =====

	.target	sm_100

	.elftype	@"ET_EXEC"


//--------------------- .note.nv.tkinfo           --------------------------
	.section	.note.nv.tkinfo,"",@"SHT_NOTE"
	.sectionflags	@"SHF_NOTE_NV_TKINFO"
	.tkinfo
        /*0018*/ 	.word	0x00000002
        /*0030*/ 	.string	""
        /*0030*/ 	.string	"ptxas"
        /*0030*/ 	.string	"Cuda compilation tools, release 13.0, V13.0.88"
        /*0030*/ 	.string	"Build cuda_13.0.r13.0/compiler.36424714_0"
        /*0030*/ 	.string	"-arch sm_100 -m 64 "



//--------------------- .note.nv.cuinfo           --------------------------
	.section	.note.nv.cuinfo,"",@"SHT_NOTE"
	.sectionflags	@"SHF_NOTE_NV_CUINFO"
        /*0018*/ 	.short	0x0002
        /*001a*/ 	.short	0x0064
        /*001c*/ 	.short	0x0082
	.zero		2


//--------------------- .nv.info                  --------------------------
	.section	.nv.info,"",@"SHT_CUDA_INFO"
	.align	4


	//----- nvinfo : EIATTR_REGCOUNT
	.align		4
        /*0000*/ 	.byte	0x04, 0x2f
        /*0002*/ 	.short	(.L_1 - .L_0)
	.align		4
.L_0:
        /*0004*/ 	.word	index@(_Z8Area_onePfS_S_S_)
        /*0008*/ 	.word	0x00000012


	//----- nvinfo : EIATTR_FRAME_SIZE
	.align		4
.L_1:
        /*000c*/ 	.byte	0x04, 0x11
        /*000e*/ 	.short	(.L_3 - .L_2)
	.align		4
.L_2:
        /*0010*/ 	.word	index@(_Z8Area_onePfS_S_S_)
        /*0014*/ 	.word	0x00000000


	//----- nvinfo : EIATTR_REGCOUNT
	.align		4
.L_3:
        /*0018*/ 	.byte	0x04, 0x2f
        /*001a*/ 	.short	(.L_5 - .L_4)
	.align		4
.L_4:
        /*001c*/ 	.word	index@(_Z9Area_fourPfS_S_S_)
        /*0020*/ 	.word	0x00000012


	//----- nvinfo : EIATTR_FRAME_SIZE
	.align		4
.L_5:
        /*0024*/ 	.byte	0x04, 0x11
        /*0026*/ 	.short	(.L_7 - .L_6)
	.align		4
.L_6:
        /*0028*/ 	.word	index@(_Z9Area_fourPfS_S_S_)
        /*002c*/ 	.word	0x00000000


	//----- nvinfo : EIATTR_MIN_STACK_SIZE
	.align		4
.L_7:
        /*0030*/ 	.byte	0x04, 0x12
        /*0032*/ 	.short	(.L_9 - .L_8)
	.align		4
.L_8:
        /*0034*/ 	.word	index@(_Z9Area_fourPfS_S_S_)
        /*0038*/ 	.word	0x00000000


	//----- nvinfo : EIATTR_MIN_STACK_SIZE
	.align		4
.L_9:
        /*003c*/ 	.byte	0x04, 0x12
        /*003e*/ 	.short	(.L_11 - .L_10)
	.align		4
.L_10:
        /*0040*/ 	.word	index@(_Z8Area_onePfS_S_S_)
        /*0044*/ 	.word	0x00000000
.L_11:


//--------------------- .nv.compat                --------------------------
	.section	.nv.compat,"",@"SHT_CUDA_COMPAT_INFO"
	.align	4
        /*0000*/ 	.byte	0x02, 0x09, 0x00, 0x00, 0x02, 0x02, 0x01, 0x00, 0x02, 0x05, 0x05, 0x00, 0x03, 0x07, 0x01, 0x01
        /*0010*/ 	.byte	0x02, 0x03, 0x00, 0x00, 0x02, 0x06, 0x01, 0x00, 0x04, 0x0b, 0x08, 0x00, 0x01, 0x00, 0x00, 0x00
        /*0020*/ 	.byte	0x00, 0x00, 0x00, 0x00


//--------------------- .nv.info._Z9Area_fourPfS_S_S_ --------------------------
	.section	.nv.info._Z9Area_fourPfS_S_S_,"",@"SHT_CUDA_INFO"
	.sectionflags	@""
	.align	4


	//----- nvinfo : EIATTR_CUDA_API_VERSION
	.align		4
        /*0000*/ 	.byte	0x04, 0x37
        /*0002*/ 	.short	(.L_13 - .L_12)
.L_12:
        /*0004*/ 	.word	0x00000082


	//----- nvinfo : EIATTR_KPARAM_INFO
	.align		4
.L_13:
        /*0008*/ 	.byte	0x04, 0x17
        /*000a*/ 	.short	(.L_15 - .L_14)
.L_14:
        /*000c*/ 	.word	0x00000000
        /*0010*/ 	.short	0x0003
        /*0012*/ 	.short	0x0018
        /*0014*/ 	.byte	0x00, 0xf5, 0x21, 0x00


	//----- nvinfo : EIATTR_KPARAM_INFO
	.align		4
.L_15:
        /*0018*/ 	.byte	0x04, 0x17
        /*001a*/ 	.short	(.L_17 - .L_16)
.L_16:
        /*001c*/ 	.word	0x00000000
        /*0020*/ 	.short	0x0002
        /*0022*/ 	.short	0x0010
        /*0024*/ 	.byte	0x00, 0xf5, 0x21, 0x00


	//----- nvinfo : EIATTR_KPARAM_INFO
	.align		4
.L_17:
        /*0028*/ 	.byte	0x04, 0x17
        /*002a*/ 	.short	(.L_19 - .L_18)
.L_18:
        /*002c*/ 	.word	0x00000000
        /*0030*/ 	.short	0x0001
        /*0032*/ 	.short	0x0008
        /*0034*/ 	.byte	0x00, 0xf5, 0x21, 0x00


	//----- nvinfo : EIATTR_KPARAM_INFO
	.align		4
.L_19:
        /*0038*/ 	.byte	0x04, 0x17
        /*003a*/ 	.short	(.L_21 - .L_20)
.L_20:
        /*003c*/ 	.word	0x00000000
        /*0040*/ 	.short	0x0000
        /*0042*/ 	.short	0x0000
        /*0044*/ 	.byte	0x00, 0xf5, 0x21, 0x00


	//----- nvinfo : EIATTR_SPARSE_MMA_MASK
	.align		4
.L_21:
        /*0048*/ 	.byte	0x03, 0x50
        /*004a*/ 	.short	0x0000


	//----- nvinfo : EIATTR_MAXREG_COUNT
	.align		4
        /*004c*/ 	.byte	0x03, 0x1b
        /*004e*/ 	.short	0x00ff


	//----- nvinfo : EIATTR_MERCURY_ISA_VERSION
	.align		4
        /*0050*/ 	.byte	0x03, 0x5f
        /*0052*/ 	.short	0x0101


	//----- nvinfo : EIATTR_VRC_CTA_INIT_COUNT
	.align		4
        /*0054*/ 	.byte	0x02, 0x4a
	.zero		1
	.zero		1


	//----- nvinfo : EIATTR_EXIT_INSTR_OFFSETS
	.align		4
        /*0058*/ 	.byte	0x04, 0x1c
        /*005a*/ 	.short	(.L_23 - .L_22)


	//   ....[0]....
.L_22:
        /*005c*/ 	.word	0x00000170


	//   ....[1]....
        /*0060*/ 	.word	0x00000230


	//----- nvinfo : EIATTR_CBANK_PARAM_SIZE
	.align		4
.L_23:
        /*0064*/ 	.byte	0x03, 0x19
        /*0066*/ 	.short	0x0020


	//----- nvinfo : EIATTR_PARAM_CBANK
	.align		4
        /*0068*/ 	.byte	0x04, 0x0a
        /*006a*/ 	.short	(.L_25 - .L_24)
	.align		4
.L_24:
        /*006c*/ 	.word	index@(.nv.constant0._Z9Area_fourPfS_S_S_)
        /*0070*/ 	.short	0x0380
        /*0072*/ 	.short	0x0020


	//----- nvinfo : EIATTR_SW_WAR
	.align		4
.L_25:
        /*0074*/ 	.byte	0x04, 0x36
        /*0076*/ 	.short	(.L_27 - .L_26)
.L_26:
        /*0078*/ 	.word	0x00000008
.L_27:


//--------------------- .nv.info._Z8Area_onePfS_S_S_ --------------------------
	.section	.nv.info._Z8Area_onePfS_S_S_,"",@"SHT_CUDA_INFO"
	.sectionflags	@""
	.align	4


	//----- nvinfo : EIATTR_CUDA_API_VERSION
	.align		4
        /*0000*/ 	.byte	0x04, 0x37
        /*0002*/ 	.short	(.L_29 - .L_28)
.L_28:
        /*0004*/ 	.word	0x00000082


	//----- nvinfo : EIATTR_KPARAM_INFO
	.align		4
.L_29:
        /*0008*/ 	.byte	0x04, 0x17
        /*000a*/ 	.short	(.L_31 - .L_30)
.L_30:
        /*000c*/ 	.word	0x00000000
        /*0010*/ 	.short	0x0003
        /*0012*/ 	.short	0x0018
        /*0014*/ 	.byte	0x00, 0xf5, 0x21, 0x00


	//----- nvinfo : EIATTR_KPARAM_INFO
	.align		4
.L_31:
        /*0018*/ 	.byte	0x04, 0x17
        /*001a*/ 	.short	(.L_33 - .L_32)
.L_32:
        /*001c*/ 	.word	0x00000000
        /*0020*/ 	.short	0x0002
        /*0022*/ 	.short	0x0010
        /*0024*/ 	.byte	0x00, 0xf5, 0x21, 0x00


	//----- nvinfo : EIATTR_KPARAM_INFO
	.align		4
.L_33:
        /*0028*/ 	.byte	0x04, 0x17
        /*002a*/ 	.short	(.L_35 - .L_34)
.L_34:
        /*002c*/ 	.word	0x00000000
        /*0030*/ 	.short	0x0001
        /*0032*/ 	.short	0x0008
        /*0034*/ 	.byte	0x00, 0xf5, 0x21, 0x00


	//----- nvinfo : EIATTR_KPARAM_INFO
	.align		4
.L_35:
        /*0038*/ 	.byte	0x04, 0x17
        /*003a*/ 	.short	(.L_37 - .L_36)
.L_36:
        /*003c*/ 	.word	0x00000000
        /*0040*/ 	.short	0x0000
        /*0042*/ 	.short	0x0000
        /*0044*/ 	.byte	0x00, 0xf5, 0x21, 0x00


	//----- nvinfo : EIATTR_SPARSE_MMA_MASK
	.align		4
.L_37:
        /*0048*/ 	.byte	0x03, 0x50
        /*004a*/ 	.short	0x0000


	//----- nvinfo : EIATTR_MAXREG_COUNT
	.align		4
        /*004c*/ 	.byte	0x03, 0x1b
        /*004e*/ 	.short	0x00ff


	//----- nvinfo : EIATTR_MERCURY_ISA_VERSION
	.align		4
        /*0050*/ 	.byte	0x03, 0x5f
        /*0052*/ 	.short	0x0101


	//----- nvinfo : EIATTR_VRC_CTA_INIT_COUNT
	.align		4
        /*0054*/ 	.byte	0x02, 0x4a
	.zero		1
	.zero		1


	//----- nvinfo : EIATTR_EXIT_INSTR_OFFSETS
	.align		4
        /*0058*/ 	.byte	0x04, 0x1c
        /*005a*/ 	.short	(.L_39 - .L_38)


	//   ....[0]....
.L_38:
        /*005c*/ 	.word	0x00000140


	//   ....[1]....
        /*0060*/ 	.word	0x00000200


	//----- nvinfo : EIATTR_CBANK_PARAM_SIZE
	.align		4
.L_39:
        /*0064*/ 	.byte	0x03, 0x19
        /*0066*/ 	.short	0x0020


	//----- nvinfo : EIATTR_PARAM_CBANK
	.align		4
        /*0068*/ 	.byte	0x04, 0x0a
        /*006a*/ 	.short	(.L_41 - .L_40)
	.align		4
.L_40:
        /*006c*/ 	.word	index@(.nv.constant0._Z8Area_onePfS_S_S_)
        /*0070*/ 	.short	0x0380
        /*0072*/ 	.short	0x0020


	//----- nvinfo : EIATTR_SW_WAR
	.align		4
.L_41:
        /*0074*/ 	.byte	0x04, 0x36
        /*0076*/ 	.short	(.L_43 - .L_42)
.L_42:
        /*0078*/ 	.word	0x00000008
.L_43:


//--------------------- .nv.callgraph             --------------------------
	.section	.nv.callgraph,"",@"SHT_CUDA_CALLGRAPH"
	.align	4
	.sectionentsize	8
	.align		4
        /*0000*/ 	.word	0x00000000
	.align		4
        /*0004*/ 	.word	0xffffffff
	.align		4
        /*0008*/ 	.word	0x00000000
	.align		4
        /*000c*/ 	.word	0xfffffffe
	.align		4
        /*0010*/ 	.word	0x00000000
	.align		4
        /*0014*/ 	.word	0xfffffffd
	.align		4
        /*0018*/ 	.word	0x00000000
	.align		4
        /*001c*/ 	.word	0xfffffffc


//--------------------- .text._Z9Area_fourPfS_S_S_ --------------------------
	.section	.text._Z9Area_fourPfS_S_S_,"ax",@progbits
	.align	128
        .global         _Z9Area_fourPfS_S_S_
        .type           _Z9Area_fourPfS_S_S_,@function
        .size           _Z9Area_fourPfS_S_S_,(.L_x_4 - _Z9Area_fourPfS_S_S_)
        .other          _Z9Area_fourPfS_S_S_,@"STO_CUDA_ENTRY STV_DEFAULT"
_Z9Area_fourPfS_S_S_:
.text._Z9Area_fourPfS_S_S_:
[----:B------:R-:W-:Y:S08]  /*0000*/  LDC R1, c[0x0][0x37c] ;  /* 0x0000df00ff017b82 */ /* 0x000ff00000000800 */
[----:B------:R-:W0:Y:S01]  /*0010*/  LDC.64 R4, c[0x0][0x388] ;  /* 0x0000e200ff047b82 */ /* 0x000e220000000a00 */
[----:B------:R-:W0:Y:S07]  /*0020*/  LDCU.64 UR6, c[0x0][0x358] ;  /* 0x00006b00ff0677ac */ /* 0x000e2e0008000a00 */
[----:B------:R-:W1:Y:S08]  /*0030*/  LDC.64 R6, c[0x0][0x380] ;  /* 0x0000e000ff067b82 */ /* 0x000e700000000a00 */
[----:B------:R-:W2:Y:S01]  /*0040*/  LDC.64 R2, c[0x0][0x390] ;  /* 0x0000e400ff027b82 */ /* 0x000ea20000000a00 */
[----:B0-----:R-:W3:Y:S01]  /*0050*/  LDG.E R4, desc[UR6][R4.64] ;  /* 0x0000000604047981 */ /* 0x001ee2000c1e1900 */
[----:B------:R-:W0:Y:S06]  /*0060*/  S2R R0, SR_TID.X ;  /* 0x0000000000007919 */ /* 0x000e2c0000002100 */
[----:B------:R-:W0:Y:S01]  /*0070*/  S2UR UR4, SR_CTAID.X ;  /* 0x00000000000479c3 */ /* 0x000e220000002500 */
[----:B-1----:R-:W4:Y:S07]  /*0080*/  LDG.E R6, desc[UR6][R6.64] ;  /* 0x0000000606067981 */ /* 0x002f2e000c1e1900 */
[----:B------:R-:W0:Y:S01]  /*0090*/  LDC R11, c[0x0][0x360] ;  /* 0x0000d800ff0b7b82 */ /* 0x000e220000000800 */
[----:B--2---:R-:W4:Y:S07]  /*00a0*/  LDG.E R15, desc[UR6][R2.64] ;  /* 0x00000006020f7981 */ /* 0x004f2e000c1e1900 */
[----:B------:R-:W1:Y:S01]  /*00b0*/  LDC.64 R8, c[0x0][0x398] ;  /* 0x0000e600ff087b82 */ /* 0x000e620000000a00 */
[----:B0-----:R-:W-:-:S05]  /*00c0*/  IMAD R11, R11, UR4, R0 ;  /* 0x000000040b0b7c24 */ /* 0x001fca000f8e0200 */
[----:B------:R-:W-:Y:S01]  /*00d0*/  I2FP.F32.S32 R13, R11 ;  /* 0x0000000b000d7245 */ /* 0x000fe20000201400 */
[----:B---3--:R-:W-:Y:S01]  /*00e0*/  FMUL R0, R4, 0.000244140625 ;  /* 0x3980000004007820 */ /* 0x008fe20000400000 */
[----:B-1----:R-:W-:-:S04]  /*00f0*/  IMAD.WIDE R4, R11, 0x4, R8 ;  /* 0x000000040b047825 */ /* 0x002fc800078e0208 */
[C---:B------:R-:W-:Y:S01]  /*0100*/  FMUL R13, R0.reuse, R13 ;  /* 0x0000000d000d7220 */ /* 0x040fe20000400000 */
[----:B------:R-:W-:-:S03]  /*0110*/  FSETP.GT.AND P0, PT, R0, 1, PT ;  /* 0x3f8000000000780b */ /* 0x000fc60003f04000 */
[----:B----4-:R-:W-:-:S04]  /*0120*/  FFMA R13, R13, R15, R6 ;  /* 0x0000000f0d0d7223 */ /* 0x010fc80000000006 */
[----:B------:R-:W-:-:S04]  /*0130*/  FFMA R15, R0, R15, R13 ;  /* 0x0000000f000f7223 */ /* 0x000fc8000000000d */
[----:B------:R-:W-:-:S04]  /*0140*/  FMUL R6, R15, R15 ;  /* 0x0000000f0f067220 */ /* 0x000fc80000400000 */
[----:B------:R-:W-:-:S05]  /*0150*/  FFMA R7, R13, R13, R6 ;  /* 0x0000000d0d077223 */ /* 0x000fca0000000006 */
[----:B------:R0:W-:Y:S01]  /*0160*/  STG.E desc[UR6][R4.64], R7 ;  /* 0x0000000704007986 */ /* 0x0001e2000c101906 */
[----:B------:R-:W-:Y:S05]  /*0170*/  @!P0 EXIT ;  /* 0x000000000000894d */ /* 0x000fea0003800000 */
[----:B------:R-:W-:Y:S01]  /*0180*/  HFMA2 R6, -RZ, RZ, 1.875, 0 ;  /* 0x3f800000ff067431 */ /* 0x000fe200000001ff */
[----:B------:R-:W-:-:S06]  /*0190*/  UMOV UR4, 0x1 ;  /* 0x0000000100047882 */ /* 0x000fcc0000000000 */
.L_x_0:
[----:B------:R-:W2:Y:S01]  /*01a0*/  LDG.E R8, desc[UR6][R2.64] ;  /* 0x0000000602087981 */ /* 0x000ea2000c1e1900 */
[----:B------:R-:W-:Y:S01]  /*01b0*/  UIADD3 UR4, UPT, UPT, UR4, 0x1, URZ ;  /* 0x0000000104047890 */ /* 0x000fe2000fffe0ff */
[----:B--2---:R-:W-:-:S05]  /*01c0*/  FFMA R8, R8, R6, R13 ;  /* 0x0000000608087223 */ /* 0x004fca000000000d */
[----:B------:R-:W-:Y:S01]  /*01d0*/  I2FP.F32.U32 R6, UR4 ;  /* 0x0000000400067c45 */ /* 0x000fe20008201000 */
[----:B------:R-:W-:-:S03]  /*01e0*/  FMUL R8, R8, R8 ;  /* 0x0000000808087220 */ /* 0x000fc60000400000 */
[----:B------:R-:W-:Y:S01]  /*01f0*/  FSETP.GT.AND P0, PT, R0, R6, PT ;  /* 0x000000060000720b */ /* 0x000fe20003f04000 */
[----:B01----:R-:W-:-:S05]  /*0200*/  FFMA R7, R8, 2, R7 ;  /* 0x4000000008077823 */ /* 0x003fca0000000007 */
[----:B------:R1:W-:Y:S07]  /*0210*/  STG.E desc[UR6][R4.64], R7 ;  /* 0x0000000704007986 */ /* 0x0003ee000c101906 */
[----:B------:R-:W-:Y:S05]  /*0220*/  @P0 BRA `(.L_x_0) ;  /* 0xfffffffc00dc0947 */ /* 0x000fea000383ffff */
[----:B------:R-:W-:Y:S05]  /*0230*/  EXIT ;  /* 0x000000000000794d */ /* 0x000fea0003800000 */
.L_x_1:
[----:B------:R-:W-:-:S00]  /*0240*/  BRA `(.L_x_1) ;  /* 0xfffffffc00fc7947 */ /* 0x000fc0000383ffff */
[----:B------:R-:W-:-:S00]  /*0250*/  NOP ;  /* 0x0000000000007918 */ /* 0x000fc00000000000 */
        /* <DEDUP_REMOVED lines=10> */
.L_x_4:


//--------------------- .text._Z8Area_onePfS_S_S_ --------------------------
	.section	.text._Z8Area_onePfS_S_S_,"ax",@progbits
	.align	128
        .global         _Z8Area_onePfS_S_S_
        .type           _Z8Area_onePfS_S_S_,@function
        .size           _Z8Area_onePfS_S_S_,(.L_x_5 - _Z8Area_onePfS_S_S_)
        .other          _Z8Area_onePfS_S_S_,@"STO_CUDA_ENTRY STV_DEFAULT"
_Z8Area_onePfS_S_S_:
.text._Z8Area_onePfS_S_S_:
[----:B------:R-:W-:Y:S08]  /*0000*/  LDC R1, c[0x0][0x37c] ;  /* 0x0000df00ff017b82 */ /* 0x000ff00000000800 */
[----:B------:R-:W0:Y:S01]  /*0010*/  LDC.64 R4, c[0x0][0x388] ;  /* 0x0000e200ff047b82 */ /* 0x000e220000000a00 */
[----:B------:R-:W0:Y:S07]  /*0020*/  LDCU.64 UR6, c[0x0][0x358] ;  /* 0x00006b00ff0677ac */ /* 0x000e2e0008000a00 */
[----:B------:R-:W1:Y:S08]  /*0030*/  LDC.64 R6, c[0x0][0x380] ;  /* 0x0000e000ff067b82 */ /* 0x000e700000000a00 */
[----:B------:R-:W2:Y:S01]  /*0040*/  LDC.64 R2, c[0x0][0x390] ;  /* 0x0000e400ff027b82 */ /* 0x000ea20000000a00 */
[----:B0-----:R-:W3:Y:S07]  /*0050*/  LDG.E R4, desc[UR6][R4.64] ;  /* 0x0000000604047981 */ /* 0x001eee000c1e1900 */
[----:B------:R-:W0:Y:S01]  /*0060*/  LDC.64 R8, c[0x0][0x398] ;  /* 0x0000e600ff087b82 */ /* 0x000e220000000a00 */
[----:B-1----:R-:W4:Y:S04]  /*0070*/  LDG.E R6, desc[UR6][R6.64] ;  /* 0x0000000606067981 */ /* 0x002f28000c1e1900 */
[----:B--2---:R-:W4:Y:S01]  /*0080*/  LDG.E R13, desc[UR6][R2.64] ;  /* 0x00000006020d7981 */ /* 0x004f22000c1e1900 */
[----:B------:R-:W1:Y:S02]  /*0090*/  S2R R15, SR_TID.X ;  /* 0x00000000000f7919 */ /* 0x000e640000002100 */
[----:B-1----:R-:W-:Y:S01]  /*00a0*/  I2FP.F32.U32 R11, R15 ;  /* 0x0000000f000b7245 */ /* 0x002fe20000201000 */
[----:B---3--:R-:W-:Y:S01]  /*00b0*/  FMUL R0, R4, 0.0009765625 ;  /* 0x3a80000004007820 */ /* 0x008fe20000400000 */
[----:B0-----:R-:W-:-:S04]  /*00c0*/  IMAD.WIDE.U32 R4, R15, 0x4, R8 ;  /* 0x000000040f047825 */ /* 0x001fc800078e0008 */
        /* <DEDUP_REMOVED lines=10> */
.L_x_2:
        /* <DEDUP_REMOVED lines=10> */
.L_x_3:
        /* <DEDUP_REMOVED lines=15> */
.L_x_5:


//--------------------- .nv.shared.reserved.0     --------------------------
	.section	.nv.shared.reserved.0,"aw",@nobits
	.weak		__nv_reservedSMEM_offset_0_alias
	.size		__nv_reservedSMEM_offset_0_alias, 0, 64
	.other		__nv_reservedSMEM_offset_0_alias,@"STO_CUDA_RESERVED_SHARED STV_DEFAULT"
__nv_reservedSMEM_offset_0_alias:
	.zero		0
	.zero		64


//--------------------- .nv.constant0._Z9Area_fourPfS_S_S_ --------------------------
	.section	.nv.constant0._Z9Area_fourPfS_S_S_,"a",@progbits
	.sectionflags	@""
	.align	4
.nv.constant0._Z9Area_fourPfS_S_S_:
	.zero		928


//--------------------- .nv.constant0._Z8Area_onePfS_S_S_ --------------------------
	.section	.nv.constant0._Z8Area_onePfS_S_S_,"a",@progbits
	.sectionflags	@""
	.align	4
.nv.constant0._Z8Area_onePfS_S_S_:
	.zero		928


//--------------------- SYMBOLS --------------------------

	.type		.nv.reservedSmem.offset0,@object
	.size		.nv.reservedSmem.offset0,0x4
